//
// Generated by NVIDIA NVVM Compiler
//
// Compiler Build ID: CL-36424714
// Cuda compilation tools, release 13.0, V13.0.88
// Based on NVVM 20.0.0
//

.version 9.0
.target sm_100
.address_size 64

	// .globl	_Z14scaleVectorGPUPffi

.visible .entry _Z14scaleVectorGPUPffi(
	.param .u64 .ptr .align 1 _Z14scaleVectorGPUPffi_param_0,
	.param .f32 _Z14scaleVectorGPUPffi_param_1,
	.param .u32 _Z14scaleVectorGPUPffi_param_2
)
{
	.reg .pred 	%p<2>;
	.reg .b32 	%r<6>;
	.reg .b32 	%f<4>;
	.reg .b64 	%rd<5>;

	ld.param.u64 	%rd1, [_Z14scaleVectorGPUPffi_param_0];
	ld.param.f32 	%f1, [_Z14scaleVectorGPUPffi_param_1];
	ld.param.u32 	%r2, [_Z14scaleVectorGPUPffi_param_2];
	mov.u32 	%r3, %ctaid.x;
	mov.u32 	%r4, %ntid.x;
	mov.u32 	%r5, %tid.x;
	mad.lo.s32 	%r1, %r3, %r4, %r5;
	setp.ge.s32 	%p1, %r1, %r2;
	@%p1 bra 	$L__BB0_2;
	cvta.to.global.u64 	%rd2, %rd1;
	mul.wide.s32 	%rd3, %r1, 4;
	add.s64 	%rd4, %rd2, %rd3;
	ld.global.f32 	%f2, [%rd4];
	mul.f32 	%f3, %f1, %f2;
	st.global.f32 	[%rd4], %f3;
$L__BB0_2:
	ret;

}
	// .globl	_Z12addVectorGPUPffi
.visible .entry _Z12addVectorGPUPffi(
	.param .u64 .ptr .align 1 _Z12addVectorGPUPffi_param_0,
	.param .f32 _Z12addVectorGPUPffi_param_1,
	.param .u32 _Z12addVectorGPUPffi_param_2
)
{
	.reg .pred 	%p<2>;
	.reg .b32 	%r<6>;
	.reg .b32 	%f<4>;
	.reg .b64 	%rd<5>;

	ld.param.u64 	%rd1, [_Z12addVectorGPUPffi_param_0];
	ld.param.f32 	%f1, [_Z12addVectorGPUPffi_param_1];
	ld.param.u32 	%r2, [_Z12addVectorGPUPffi_param_2];
	mov.u32 	%r3, %ctaid.x;
	mov.u32 	%r4, %ntid.x;
	mov.u32 	%r5, %tid.x;
	mad.lo.s32 	%r1, %r3, %r4, %r5;
	setp.ge.s32 	%p1, %r1, %r2;
	@%p1 bra 	$L__BB1_2;
	cvta.to.global.u64 	%rd2, %rd1;
	mul.wide.s32 	%rd3, %r1, 4;
	add.s64 	%rd4, %rd2, %rd3;
	ld.global.f32 	%f2, [%rd4];
	add.f32 	%f3, %f1, %f2;
	st.global.f32 	[%rd4], %f3;
$L__BB1_2:
	ret;

}
	// .globl	_Z15divideVectorGPUPffi
.visible .entry _Z15divideVectorGPUPffi(
	.param .u64 .ptr .align 1 _Z15divideVectorGPUPffi_param_0,
	.param .f32 _Z15divideVectorGPUPffi_param_1,
	.param .u32 _Z15divideVectorGPUPffi_param_2
)
{
	.reg .pred 	%p<2>;
	.reg .b32 	%r<6>;
	.reg .b32 	%f<4>;
	.reg .b64 	%rd<5>;

	ld.param.u64 	%rd1, [_Z15divideVectorGPUPffi_param_0];
	ld.param.f32 	%f1, [_Z15divideVectorGPUPffi_param_1];
	ld.param.u32 	%r2, [_Z15divideVectorGPUPffi_param_2];
	mov.u32 	%r3, %ctaid.x;
	mov.u32 	%r4, %ntid.x;
	mov.u32 	%r5, %tid.x;
	mad.lo.s32 	%r1, %r3, %r4, %r5;
	setp.ge.s32 	%p1, %r1, %r2;
	@%p1 bra 	$L__BB2_2;
	cvta.to.global.u64 	%rd2, %rd1;
	mul.wide.s32 	%rd3, %r1, 4;
	add.s64 	%rd4, %rd2, %rd3;
	ld.global.f32 	%f2, [%rd4];
	div.rn.f32 	%f3, %f2, %f1;
	st.global.f32 	[%rd4], %f3;
$L__BB2_2:
	ret;

}
	// .globl	_Z15moduloVectorGPUPffi
.visible .entry _Z15moduloVectorGPUPffi(
	.param .u64 .ptr .align 1 _Z15moduloVectorGPUPffi_param_0,
	.param .f32 _Z15moduloVectorGPUPffi_param_1,
	.param .u32 _Z15moduloVectorGPUPffi_param_2
)
{
	.reg .pred 	%p<2>;
	.reg .b32 	%r<9>;
	.reg .b32 	%f<3>;
	.reg .b64 	%rd<5>;

	ld.param.u64 	%rd1, [_Z15moduloVectorGPUPffi_param_0];
	ld.param.u32 	%r2, [_Z15moduloVectorGPUPffi_param_2];
	mov.u32 	%r3, %ctaid.x;
	mov.u32 	%r4, %ntid.x;
	mov.u32 	%r5, %tid.x;
	mad.lo.s32 	%r1, %r3, %r4, %r5;
	setp.ge.s32 	%p1, %r1, %r2;
	@%p1 bra 	$L__BB3_2;
	cvta.to.global.u64 	%rd2, %rd1;
	mul.wide.s32 	%rd3, %r1, 4;
	add.s64 	%rd4, %rd2, %rd3;
	ld.global.f32 	%f1, [%rd4];
	cvt.rzi.s32.f32 	%r6, %f1;
	not.b32 	%r7, %r6;
	and.b32  	%r8, %r7, 1;
	cvt.rn.f32.u32 	%f2, %r8;
	st.global.f32 	[%rd4], %f2;
$L__BB3_2:
	ret;

}
	// .globl	_Z15isEvenVectorGPUPffi
.visible .entry _Z15isEvenVectorGPUPffi(
	.param .u64 .ptr .align 1 _Z15isEvenVectorGPUPffi_param_0,
	.param .f32 _Z15isEvenVectorGPUPffi_param_1,
	.param .u32 _Z15isEvenVectorGPUPffi_param_2
)
{
	.reg .pred 	%p<2>;
	.reg .b32 	%r<7>;
	.reg .b64 	%rd<5>;

	ld.param.u64 	%rd1, [_Z15isEvenVectorGPUPffi_param_0];
	ld.param.u32 	%r2, [_Z15isEvenVectorGPUPffi_param_2];
	mov.u32 	%r3, %ctaid.x;
	mov.u32 	%r4, %ntid.x;
	mov.u32 	%r5, %tid.x;
	mad.lo.s32 	%r1, %r3, %r4, %r5;
	setp.ge.s32 	%p1, %r1, %r2;
	@%p1 bra 	$L__BB4_2;
	cvta.to.global.u64 	%rd2, %rd1;
	mul.wide.s32 	%rd3, %r1, 4;
	add.s64 	%rd4, %rd2, %rd3;
	mov.b32 	%r6, 0;
	st.global.u32 	[%rd4], %r6;
$L__BB4_2:
	ret;

}


// ===== COMPILED SASS (sm_100) =====

	.target	sm_100

	.elftype	@"ET_EXEC"


//--------------------- .note.nv.tkinfo           --------------------------
	.section	.note.nv.tkinfo,"",@"SHT_NOTE"
	.sectionflags	@"SHF_NOTE_NV_TKINFO"
	.tkinfo
        /*0018*/ 	.word	0x00000002
        /*0030*/ 	.string	""
        /*0030*/ 	.string	"ptxas"
        /*0030*/ 	.string	"Cuda compilation tools, release 13.0, V13.0.88"
        /*0030*/ 	.string	"Build cuda_13.0.r13.0/compiler.36424714_0"
        /*0030*/ 	.string	"-arch sm_100 -m 64 "



//--------------------- .note.nv.cuinfo           --------------------------
	.section	.note.nv.cuinfo,"",@"SHT_NOTE"
	.sectionflags	@"SHF_NOTE_NV_CUINFO"
        /*0018*/ 	.short	0x0002
        /*001a*/ 	.short	0x0064
        /*001c*/ 	.short	0x0082
	.zero		2


//--------------------- .nv.info                  --------------------------
	.section	.nv.info,"",@"SHT_CUDA_INFO"
	.align	4


	//----- nvinfo : EIATTR_REGCOUNT
	.align		4
        /*0000*/ 	.byte	0x04, 0x2f
        /*0002*/ 	.short	(.L_1 - .L_0)
	.align		4
.L_0:
        /*0004*/ 	.word	index@(_Z14scaleVectorGPUPffi)
        /*0008*/ 	.word	0x00000008


	//----- nvinfo : EIATTR_FRAME_SIZE
	.align		4
.L_1:
        /*000c*/ 	.byte	0x04, 0x11
        /*000e*/ 	.short	(.L_3 - .L_2)
	.align		4
.L_2:
        /*0010*/ 	.word	index@(_Z14scaleVectorGPUPffi)
        /*0014*/ 	.word	0x00000000


	//----- nvinfo : EIATTR_REGCOUNT
	.align		4
.L_3:
        /*0018*/ 	.byte	0x04, 0x2f
        /*001a*/ 	.short	(.L_5 - .L_4)
	.align		4
.L_4:
        /*001c*/ 	.word	index@(_Z12addVectorGPUPffi)
        /*0020*/ 	.word	0x00000008


	//----- nvinfo : EIATTR_FRAME_SIZE
	.align		4
.L_5:
        /*0024*/ 	.byte	0x04, 0x11
        /*0026*/ 	.short	(.L_7 - .L_6)
	.align		4
.L_6:
        /*0028*/ 	.word	index@(_Z12addVectorGPUPffi)
        /*002c*/ 	.word	0x00000000


	//----- nvinfo : EIATTR_REGCOUNT
	.align		4
.L_7:
        /*0030*/ 	.byte	0x04, 0x2f
        /*0032*/ 	.short	(.L_9 - .L_8)
	.align		4
.L_8:
        /*0034*/ 	.word	index@(_Z15divideVectorGPUPffi)
        /*0038*/ 	.word	0x00000010


	//----- nvinfo : EIATTR_FRAME_SIZE
	.align		4
.L_9:
        /*003c*/ 	.byte	0x04, 0x11
        /*003e*/ 	.short	(.L_11 - .L_10)
	.align		4
.L_10:
        /*0040*/ 	.word	index@($__internal_0_$__cuda_sm3x_div_rn_noftz_f32_slowpath)
        /*0044*/ 	.word	0x00000000


	//----- nvinfo : EIATTR_FRAME_SIZE
	.align		4
.L_11:
        /*0048*/ 	.byte	0x04, 0x11
        /*004a*/ 	.short	(.L_13 - .L_12)
	.align		4
.L_12:
        /*004c*/ 	.word	index@(_Z15divideVectorGPUPffi)
        /*0050*/ 	.word	0x00000000


	//----- nvinfo : EIATTR_REGCOUNT
	.align		4
.L_13:
        /*0054*/ 	.byte	0x04, 0x2f
        /*0056*/ 	.short	(.L_15 - .L_14)
	.align		4
.L_14:
        /*0058*/ 	.word	index@(_Z15moduloVectorGPUPffi)
        /*005c*/ 	.word	0x00000008


	//----- nvinfo : EIATTR_FRAME_SIZE
	.align		4
.L_15:
        /*0060*/ 	.byte	0x04, 0x11
        /*0062*/ 	.short	(.L_17 - .L_16)
	.align		4
.L_16:
        /*0064*/ 	.word	index@(_Z15moduloVectorGPUPffi)
        /*0068*/ 	.word	0x00000000


	//----- nvinfo : EIATTR_REGCOUNT
	.align		4
.L_17:
        /*006c*/ 	.byte	0x04, 0x2f
        /*006e*/ 	.short	(.L_19 - .L_18)
	.align		4
.L_18:
        /*0070*/ 	.word	index@(_Z15isEvenVectorGPUPffi)
        /*0074*/ 	.word	0x00000008


	//----- nvinfo : EIATTR_FRAME_SIZE
	.align		4
.L_19:
        /*0078*/ 	.byte	0x04, 0x11
        /*007a*/ 	.short	(.L_21 - .L_20)
	.align		4
.L_20:
        /*007c*/ 	.word	index@(_Z15isEvenVectorGPUPffi)
        /*0080*/ 	.word	0x00000000


	//----- nvinfo : EIATTR_MIN_STACK_SIZE
	.align		4
.L_21:
        /*0084*/ 	.byte	0x04, 0x12
        /*0086*/ 	.short	(.L_23 - .L_22)
	.align		4
.L_22:
        /*0088*/ 	.word	index@(_Z15isEvenVectorGPUPffi)
        /*008c*/ 	.word	0x00000000


	//----- nvinfo : EIATTR_MIN_STACK_SIZE
	.align		4
.L_23:
        /*0090*/ 	.byte	0x04, 0x12
        /*0092*/ 	.short	(.L_25 - .L_24)
	.align		4
.L_24:
        /*0094*/ 	.word	index@(_Z15moduloVectorGPUPffi)
        /*0098*/ 	.word	0x00000000


	//----- nvinfo : EIATTR_MIN_STACK_SIZE
	.align		4
.L_25:
        /*009c*/ 	.byte	0x04, 0x12
        /*009e*/ 	.short	(.L_27 - .L_26)
	.align		4
.L_26:
        /*00a0*/ 	.word	index@(_Z15divideVectorGPUPffi)
        /*00a4*/ 	.word	0x00000000


	//----- nvinfo : EIATTR_MIN_STACK_SIZE
	.align		4
.L_27:
        /*00a8*/ 	.byte	0x04, 0x12
        /*00aa*/ 	.short	(.L_29 - .L_28)
	.align		4
.L_28:
        /*00ac*/ 	.word	index@(_Z12addVectorGPUPffi)
        /*00b0*/ 	.word	0x00000000


	//----- nvinfo : EIATTR_MIN_STACK_SIZE
	.align		4
.L_29:
        /*00b4*/ 	.byte	0x04, 0x12
        /*00b6*/ 	.short	(.L_31 - .L_30)
	.align		4
.L_30:
        /*00b8*/ 	.word	index@(_Z14scaleVectorGPUPffi)
        /*00bc*/ 	.word	0x00000000
.L_31:


//--------------------- .nv.compat                --------------------------
	.section	.nv.compat,"",@"SHT_CUDA_COMPAT_INFO"
	.align	4
        /*0000*/ 	.byte	0x02, 0x09, 0x00, 0x00, 0x02, 0x02, 0x01, 0x00, 0x02, 0x05, 0x05, 0x00, 0x03, 0x07, 0x01, 0x01
        /*0010*/ 	.byte	0x02, 0x03, 0x00, 0x00, 0x02, 0x06, 0x01, 0x00, 0x04, 0x0b, 0x08, 0x00, 0x01, 0x00, 0x00, 0x00
        /*0020*/ 	.byte	0x00, 0x00, 0x00, 0x00


//--------------------- .nv.info._Z15isEvenVectorGPUPffi --------------------------
	.section	.nv.info._Z15isEvenVectorGPUPffi,"",@"SHT_CUDA_INFO"
	.sectionflags	@""
	.align	4


	//----- nvinfo : EIATTR_CUDA_API_VERSION
	.align		4
        /*0000*/ 	.byte	0x04, 0x37
        /*0002*/ 	.short	(.L_33 - .L_32)
.L_32:
        /*0004*/ 	.word	0x00000082


	//----- nvinfo : EIATTR_KPARAM_INFO
	.align		4
.L_33:
        /*0008*/ 	.byte	0x04, 0x17
        /*000a*/ 	.short	(.L_35 - .L_34)
.L_34:
        /*000c*/ 	.word	0x00000000
        /*0010*/ 	.short	0x0002
        /*0012*/ 	.short	0x000c
        /*0014*/ 	.byte	0x00, 0xf0, 0x11, 0x00


	//----- nvinfo : EIATTR_KPARAM_INFO
	.align		4
.L_35:
        /*0018*/ 	.byte	0x04, 0x17
        /*001a*/ 	.short	(.L_37 - .L_36)
.L_36:
        /*001c*/ 	.word	0x00000000
        /*0020*/ 	.short	0x0001
        /*0022*/ 	.short	0x0008
        /*0024*/ 	.byte	0x00, 0xf0, 0x11, 0x00


	//----- nvinfo : EIATTR_KPARAM_INFO
	.align		4
.L_37:
        /*0028*/ 	.byte	0x04, 0x17
        /*002a*/ 	.short	(.L_39 - .L_38)
.L_38:
        /*002c*/ 	.word	0x00000000
        /*0030*/ 	.short	0x0000
        /*0032*/ 	.short	0x0000
        /*0034*/ 	.byte	0x00, 0xf5, 0x21, 0x00


	//----- nvinfo : EIATTR_SPARSE_MMA_MASK
	.align		4
.L_39:
        /*0038*/ 	.byte	0x03, 0x50
        /*003a*/ 	.short	0x0000


	//----- nvinfo : EIATTR_MAXREG_COUNT
	.align		4
        /*003c*/ 	.byte	0x03, 0x1b
        /*003e*/ 	.short	0x00ff


	//----- nvinfo : EIATTR_MERCURY_ISA_VERSION
	.align		4
        /*0040*/ 	.byte	0x03, 0x5f
        /*0042*/ 	.short	0x0101


	//----- nvinfo : EIATTR_VRC_CTA_INIT_COUNT
	.align		4
        /*0044*/ 	.byte	0x02, 0x4a
	.zero		1
	.zero		1


	//----- nvinfo : EIATTR_EXIT_INSTR_OFFSETS
	.align		4
        /*0048*/ 	.byte	0x04, 0x1c
        /*004a*/ 	.short	(.L_41 - .L_40)


	//   ....[0]....
.L_40:
        /*004c*/ 	.word	0x00000070


	//   ....[1]....
        /*0050*/ 	.word	0x000000c0


	//----- nvinfo : EIATTR_CBANK_PARAM_SIZE
	.align		4
.L_41:
        /*0054*/ 	.byte	0x03, 0x19
        /*0056*/ 	.short	0x0010


	//----- nvinfo : EIATTR_PARAM_CBANK
	.align		4
        /*0058*/ 	.byte	0x04, 0x0a
        /*005a*/ 	.short	(.L_43 - .L_42)
	.align		4
.L_42:
        /*005c*/ 	.word	index@(.nv.constant0._Z15isEvenVectorGPUPffi)
        /*0060*/ 	.short	0x0380
        /*0062*/ 	.short	0x0010


	//----- nvinfo : EIATTR_SW_WAR
	.align		4
.L_43:
        /*0064*/ 	.byte	0x04, 0x36
        /*0066*/ 	.short	(.L_45 - .L_44)
.L_44:
        /*0068*/ 	.word	0x00000008
.L_45:


//--------------------- .nv.info._Z15moduloVectorGPUPffi --------------------------
	.section	.nv.info._Z15moduloVectorGPUPffi,"",@"SHT_CUDA_INFO"
	.sectionflags	@""
	.align	4


	//----- nvinfo : EIATTR_CUDA_API_VERSION
	.align		4
        /*0000*/ 	.byte	0x04, 0x37
        /*0002*/ 	.short	(.L_47 - .L_46)
.L_46:
        /*0004*/ 	.word	0x00000082


	//----- nvinfo : EIATTR_KPARAM_INFO
	.align		4
.L_47:
        /*0008*/ 	.byte	0x04, 0x17
        /*000a*/ 	.short	(.L_49 - .L_48)
.L_48:
        /*000c*/ 	.word	0x00000000
        /*0010*/ 	.short	0x0002
        /*0012*/ 	.short	0x000c
        /*0014*/ 	.byte	0x00, 0xf0, 0x11, 0x00


	//----- nvinfo : EIATTR_KPARAM_INFO
	.align		4
.L_49:
        /*0018*/ 	.byte	0x04, 0x17
        /*001a*/ 	.short	(.L_51 - .L_50)
.L_50:
        /*001c*/ 	.word	0x00000000
        /*0020*/ 	.short	0x0001
        /*0022*/ 	.short	0x0008
        /*0024*/ 	.byte	0x00, 0xf0, 0x11, 0x00


	//----- nvinfo : EIATTR_KPARAM_INFO
	.align		4
.L_51:
        /*0028*/ 	.byte	0x04, 0x17
        /*002a*/ 	.short	(.L_53 - .L_52)
.L_52:
        /*002c*/ 	.word	0x00000000
        /*0030*/ 	.short	0x0000
        /*0032*/ 	.short	0x0000
        /*0034*/ 	.byte	0x00, 0xf5, 0x21, 0x00


	//----- nvinfo : EIATTR_SPARSE_MMA_MASK
	.align		4
.L_53:
        /*0038*/ 	.byte	0x03, 0x50
        /*003a*/ 	.short	0x0000


	//----- nvinfo : EIATTR_MAXREG_COUNT
	.align		4
        /*003c*/ 	.byte	0x03, 0x1b
        /*003e*/ 	.short	0x00ff


	//----- nvinfo : EIATTR_MERCURY_ISA_VERSION
	.align		4
        /*0040*/ 	.byte	0x03, 0x5f
        /*0042*/ 	.short	0x0101


	//----- nvinfo : EIATTR_VRC_CTA_INIT_COUNT
	.align		4
        /*0044*/ 	.byte	0x02, 0x4a
	.zero		1
	.zero		1


	//----- nvinfo : EIATTR_EXIT_INSTR_OFFSETS
	.align		4
        /*0048*/ 	.byte	0x04, 0x1c
        /*004a*/ 	.short	(.L_55 - .L_54)


	//   ....[0]....
.L_54:
        /*004c*/ 	.word	0x00000070


	//   ....[1]....
        /*0050*/ 	.word	0x00000100


	//----- nvinfo : EIATTR_CBANK_PARAM_SIZE
	.align		4
.L_55:
        /*0054*/ 	.byte	0x03, 0x19
        /*0056*/ 	.short	0x0010


	//----- nvinfo : EIATTR_PARAM_CBANK
	.align		4
        /*0058*/ 	.byte	0x04, 0x0a
        /*005a*/ 	.short	(.L_57 - .L_56)
	.align		4
.L_56:
        /*005c*/ 	.word	index@(.nv.constant0._Z15moduloVectorGPUPffi)
        /*0060*/ 	.short	0x0380
        /*0062*/ 	.short	0x0010


	//----- nvinfo : EIATTR_SW_WAR
	.align		4
.L_57:
        /*0064*/ 	.byte	0x04, 0x36
        /*0066*/ 	.short	(.L_59 - .L_58)
.L_58:
        /*0068*/ 	.word	0x00000008
.L_59:


//--------------------- .nv.info._Z15divideVectorGPUPffi --------------------------
	.section	.nv.info._Z15divideVectorGPUPffi,"",@"SHT_CUDA_INFO"
	.sectionflags	@""
	.align	4


	//----- nvinfo : EIATTR_CUDA_API_VERSION
	.align		4
        /*0000*/ 	.byte	0x04, 0x37
        /*0002*/ 	.short	(.L_61 - .L_60)
.L_60:
        /*0004*/ 	.word	0x00000082


	//----- nvinfo : EIATTR_KPARAM_INFO
	.align		4
.L_61:
        /*0008*/ 	.byte	0x04, 0x17
        /*000a*/ 	.short	(.L_63 - .L_62)
.L_62:
        /*000c*/ 	.word	0x00000000
        /*0010*/ 	.short	0x0002
        /*0012*/ 	.short	0x000c
        /*0014*/ 	.byte	0x00, 0xf0, 0x11, 0x00


	//----- nvinfo : EIATTR_KPARAM_INFO
	.align		4
.L_63:
        /*0018*/ 	.byte	0x04, 0x17
        /*001a*/ 	.short	(.L_65 - .L_64)
.L_64:
        /*001c*/ 	.word	0x00000000
        /*0020*/ 	.short	0x0001
        /*0022*/ 	.short	0x0008
        /*0024*/ 	.byte	0x00, 0xf0, 0x11, 0x00


	//----- nvinfo : EIATTR_KPARAM_INFO
	.align		4
.L_65:
        /*0028*/ 	.byte	0x04, 0x17
        /*002a*/ 	.short	(.L_67 - .L_66)
.L_66:
        /*002c*/ 	.word	0x00000000
        /*0030*/ 	.short	0x0000
        /*0032*/ 	.short	0x0000
        /*0034*/ 	.byte	0x00, 0xf5, 0x21, 0x00


	//----- nvinfo : EIATTR_SPARSE_MMA_MASK
	.align		4
.L_67:
        /*0038*/ 	.byte	0x03, 0x50
        /*003a*/ 	.short	0x0000


	//----- nvinfo : EIATTR_MAXREG_COUNT
	.align		4
        /*003c*/ 	.byte	0x03, 0x1b
        /*003e*/ 	.short	0x00ff


	//----- nvinfo : EIATTR_MERCURY_ISA_VERSION
	.align		4
        /*0040*/ 	.byte	0x03, 0x5f
        /*0042*/ 	.short	0x0101


	//----- nvinfo : EIATTR_VRC_CTA_INIT_COUNT
	.align		4
        /*0044*/ 	.byte	0x02, 0x4a
	.zero		1
	.zero		1


	//----- nvinfo : EIATTR_EXIT_INSTR_OFFSETS
	.align		4
        /*0048*/ 	.byte	0x04, 0x1c
        /*004a*/ 	.short	(.L_69 - .L_68)


	//   ....[0]....
.L_68:
        /*004c*/ 	.word	0x00000070


	//   ....[1]....
        /*0050*/ 	.word	0x000001b0


	//----- nvinfo : EIATTR_CRS_STACK_SIZE
	.align		4
.L_69:
        /*0054*/ 	.byte	0x04, 0x1e
        /*0056*/ 	.short	(.L_71 - .L_70)
.L_70:
        /*0058*/ 	.word	0x00000000


	//----- nvinfo : EIATTR_CBANK_PARAM_SIZE
	.align		4
.L_71:
        /*005c*/ 	.byte	0x03, 0x19
        /*005e*/ 	.short	0x0010


	//----- nvinfo : EIATTR_PARAM_CBANK
	.align		4
        /*0060*/ 	.byte	0x04, 0x0a
        /*0062*/ 	.short	(.L_73 - .L_72)
	.align		4
.L_72:
        /*0064*/ 	.word	index@(.nv.constant0._Z15divideVectorGPUPffi)
        /*0068*/ 	.short	0x0380
        /*006a*/ 	.short	0x0010


	//----- nvinfo : EIATTR_SW_WAR
	.align		4
.L_73:
        /*006c*/ 	.byte	0x04, 0x36
        /*006e*/ 	.short	(.L_75 - .L_74)
.L_74:
        /*0070*/ 	.word	0x00000008
.L_75:


//--------------------- .nv.info._Z12addVectorGPUPffi --------------------------
	.section	.nv.info._Z12addVectorGPUPffi,"",@"SHT_CUDA_INFO"
	.sectionflags	@""
	.align	4


	//----- nvinfo : EIATTR_CUDA_API_VERSION
	.align		4
        /*0000*/ 	.byte	0x04, 0x37
        /*0002*/ 	.short	(.L_77 - .L_76)
.L_76:
        /*0004*/ 	.word	0x00000082


	//----- nvinfo : EIATTR_KPARAM_INFO
	.align		4
.L_77:
        /*0008*/ 	.byte	0x04, 0x17
        /*000a*/ 	.short	(.L_79 - .L_78)
.L_78:
        /*000c*/ 	.word	0x00000000
        /*0010*/ 	.short	0x0002
        /*0012*/ 	.short	0x000c
        /*0014*/ 	.byte	0x00, 0xf0, 0x11, 0x00


	//----- nvinfo : EIATTR_KPARAM_INFO
	.align		4
.L_79:
        /*0018*/ 	.byte	0x04, 0x17
        /*001a*/ 	.short	(.L_81 - .L_80)
.L_80:
        /*001c*/ 	.word	0x00000000
        /*0020*/ 	.short	0x0001
        /*0022*/ 	.short	0x0008
        /*0024*/ 	.byte	0x00, 0xf0, 0x11, 0x00


	//----- nvinfo : EIATTR_KPARAM_INFO
	.align		4
.L_81:
        /*0028*/ 	.byte	0x04, 0x17
        /*002a*/ 	.short	(.L_83 - .L_82)
.L_82:
        /*002c*/ 	.word	0x00000000
        /*0030*/ 	.short	0x0000
        /*0032*/ 	.short	0x0000
        /*0034*/ 	.byte	0x00, 0xf5, 0x21, 0x00


	//----- nvinfo : EIATTR_SPARSE_MMA_MASK
	.align		4
.L_83:
        /*0038*/ 	.byte	0x03, 0x50
        /*003a*/ 	.short	0x0000


	//----- nvinfo : EIATTR_MAXREG_COUNT
	.align		4
        /*003c*/ 	.byte	0x03, 0x1b
        /*003e*/ 	.short	0x00ff


	//----- nvinfo : EIATTR_MERCURY_ISA_VERSION
	.align		4
        /*0040*/ 	.byte	0x03, 0x5f
        /*0042*/ 	.short	0x0101


	//----- nvinfo : EIATTR_VRC_CTA_INIT_COUNT
	.align		4
        /*0044*/ 	.byte	0x02, 0x4a
	.zero		1
	.zero		1


	//----- nvinfo : EIATTR_EXIT_INSTR_OFFSETS
	.align		4
        /*0048*/ 	.byte	0x04, 0x1c
        /*004a*/ 	.short	(.L_85 - .L_84)


	//   ....[0]....
.L_84:
        /*004c*/ 	.word	0x00000070


	//   ....[1]....
        /*0050*/ 	.word	0x000000f0


	//----- nvinfo : EIATTR_CBANK_PARAM_SIZE
	.align		4
.L_85:
        /*0054*/ 	.byte	0x03, 0x19
        /*0056*/ 	.short	0x0010


	//----- nvinfo : EIATTR_PARAM_CBANK
	.align		4
        /*0058*/ 	.byte	0x04, 0x0a
        /*005a*/ 	.short	(.L_87 - .L_86)
	.align		4
.L_86:
        /*005c*/ 	.word	index@(.nv.constant0._Z12addVectorGPUPffi)
        /*0060*/ 	.short	0x0380
        /*0062*/ 	.short	0x0010


	//----- nvinfo : EIATTR_SW_WAR
	.align		4
.L_87:
        /*0064*/ 	.byte	0x04, 0x36
        /*0066*/ 	.short	(.L_89 - .L_88)
.L_88:
        /*0068*/ 	.word	0x00000008
.L_89:


//--------------------- .nv.info._Z14scaleVectorGPUPffi --------------------------
	.section	.nv.info._Z14scaleVectorGPUPffi,"",@"SHT_CUDA_INFO"
	.sectionflags	@""
	.align	4


	//----- nvinfo : EIATTR_CUDA_API_VERSION
	.align		4
        /*0000*/ 	.byte	0x04, 0x37
        /*0002*/ 	.short	(.L_91 - .L_90)
.L_90:
        /*0004*/ 	.word	0x00000082


	//----- nvinfo : EIATTR_KPARAM_INFO
	.align		4
.L_91:
        /*0008*/ 	.byte	0x04, 0x17
        /*000a*/ 	.short	(.L_93 - .L_92)
.L_92:
        /*000c*/ 	.word	0x00000000
        /*0010*/ 	.short	0x0002
        /*0012*/ 	.short	0x000c
        /*0014*/ 	.byte	0x00, 0xf0, 0x11, 0x00


	//----- nvinfo : EIATTR_KPARAM_INFO
	.align		4
.L_93:
        /*0018*/ 	.byte	0x04, 0x17
        /*001a*/ 	.short	(.L_95 - .L_94)
.L_94:
        /*001c*/ 	.word	0x00000000
        /*0020*/ 	.short	0x0001
        /*0022*/ 	.short	0x0008
        /*0024*/ 	.byte	0x00, 0xf0, 0x11, 0x00


	//----- nvinfo : EIATTR_KPARAM_INFO
	.align		4
.L_95:
        /*0028*/ 	.byte	0x04, 0x17
        /*002a*/ 	.short	(.L_97 - .L_96)
.L_96:
        /*002c*/ 	.word	0x00000000
        /*0030*/ 	.short	0x0000
        /*0032*/ 	.short	0x0000
        /*0034*/ 	.byte	0x00, 0xf5, 0x21, 0x00


	//----- nvinfo : EIATTR_SPARSE_MMA_MASK
	.align		4
.L_97:
        /*0038*/ 	.byte	0x03, 0x50
        /*003a*/ 	.short	0x0000


	//----- nvinfo : EIATTR_MAXREG_COUNT
	.align		4
        /*003c*/ 	.byte	0x03, 0x1b
        /*003e*/ 	.short	0x00ff


	//----- nvinfo : EIATTR_MERCURY_ISA_VERSION
	.align		4
        /*0040*/ 	.byte	0x03, 0x5f
        /*0042*/ 	.short	0x0101


	//----- nvinfo : EIATTR_VRC_CTA_INIT_COUNT
	.align		4
        /*0044*/ 	.byte	0x02, 0x4a
	.zero		1
	.zero		1


	//----- nvinfo : EIATTR_EXIT_INSTR_OFFSETS
	.align		4
        /*0048*/ 	.byte	0x04, 0x1c
        /*004a*/ 	.short	(.L_99 - .L_98)


	//   ....[0]....
.L_98:
        /*004c*/ 	.word	0x00000070


	//   ....[1]....
        /*0050*/ 	.word	0x000000f0


	//----- nvinfo : EIATTR_CBANK_PARAM_SIZE
	.align		4
.L_99:
        /*0054*/ 	.byte	0x03, 0x19
        /*0056*/ 	.short	0x0010


	//----- nvinfo : EIATTR_PARAM_CBANK
	.align		4
        /*0058*/ 	.byte	0x04, 0x0a
        /*005a*/ 	.short	(.L_101 - .L_100)
	.align		4
.L_100:
        /*005c*/ 	.word	index@(.nv.constant0._Z14scaleVectorGPUPffi)
        /*0060*/ 	.short	0x0380
        /*0062*/ 	.short	0x0010


	//----- nvinfo : EIATTR_SW_WAR
	.align		4
.L_101:
        /*0064*/ 	.byte	0x04, 0x36
        /*0066*/ 	.short	(.L_103 - .L_102)
.L_102:
        /*0068*/ 	.word	0x00000008
.L_103:


//--------------------- .nv.callgraph             --------------------------
	.section	.nv.callgraph,"",@"SHT_CUDA_CALLGRAPH"
	.align	4
	.sectionentsize	8
	.align		4
        /*0000*/ 	.word	0x00000000
	.align		4
        /*0004*/ 	.word	0xffffffff
	.align		4
        /*0008*/ 	.word	0x00000000
	.align		4
        /*000c*/ 	.word	0xfffffffe
	.align		4
        /*0010*/ 	.word	0x00000000
	.align		4
        /*0014*/ 	.word	0xfffffffd
	.align		4
        /*0018*/ 	.word	0x00000000
	.align		4
        /*001c*/ 	.word	0xfffffffc


//--------------------- .text._Z15isEvenVectorGPUPffi --------------------------
	.section	.text._Z15isEvenVectorGPUPffi,"ax",@progbits
	.align	128
        .global         _Z15isEvenVectorGPUPffi
        .type           _Z15isEvenVectorGPUPffi,@function
        .size           _Z15isEvenVectorGPUPffi,(.L_x_19 - _Z15isEvenVectorGPUPffi)
        .other          _Z15isEvenVectorGPUPffi,@"STO_CUDA_ENTRY STV_DEFAULT"
_Z15isEvenVectorGPUPffi:
.text._Z15isEvenVectorGPUPffi:
[----:B------:R-:W-:Y:S01]  /*0000*/  LDC R1, c[0x0][0x37c] ;  /* 0x0000df00ff017b82 */ /* 0x000fe20000000800 */
[----:B------:R-:W0:Y:S07]  /*0010*/  S2R R0, SR_TID.X ;  /* 0x0000000000007919 */ /* 0x000e2e0000002100 */
[----:B------:R-:W0:Y:S01]  /*0020*/  S2UR UR4, SR_CTAID.X ;  /* 0x00000000000479c3 */ /* 0x000e220000002500 */
[----:B------:R-:W1:Y:S07]  /*0030*/  LDCU UR5, c[0x0][0x38c] ;  /* 0x00007180ff0577ac */ /* 0x000e6e0008000800 */
[----:B------:R-:W0:Y:S02]  /*0040*/  LDC R5, c[0x0][0x360] ;  /* 0x0000d800ff057b82 */ /* 0x000e240000000800 */
[----:B0-----:R-:W-:-:S05]  /*0050*/  IMAD R5, R5, UR4, R0 ;  /* 0x0000000405057c24 */ /* 0x001fca000f8e0200 */
[----:B-1----:R-:W-:-:S13]  /*0060*/  ISETP.GE.AND P0, PT, R5, UR5, PT ;  /* 0x0000000505007c0c */ /* 0x002fda000bf06270 */
[----:B------:R-:W-:Y:S05]  /*0070*/  @P0 EXIT ;  /* 0x000000000000094d */ /* 0x000fea0003800000 */
[----:B------:R-:W0:Y:S01]  /*0080*/  LDC.64 R2, c[0x0][0x380] ;  /* 0x0000e000ff027b82 */ /* 0x000e220000000a00 */
[----:B------:R-:W1:Y:S01]  /*0090*/  LDCU.64 UR4, c[0x0][0x358] ;  /* 0x00006b00ff0477ac */ /* 0x000e620008000a00 */
[----:B0-----:R-:W-:-:S05]  /*00a0*/  IMAD.WIDE R2, R5, 0x4, R2 ;  /* 0x0000000405027825 */ /* 0x001fca00078e0202 */
[----:B-1----:R-:W-:Y:S01]  /*00b0*/  STG.E desc[UR4][R2.64], RZ ;  /* 0x000000ff02007986 */ /* 0x002fe2000c101904 */
[----:B------:R-:W-:Y:S05]  /*00c0*/  EXIT ;  /* 0x000000000000794d */ /* 0x000fea0003800000 */
.L_x_0:
[----:B------:R-:W-:-:S00]  /*00d0*/  BRA `(.L_x_0) ;  /* 0xfffffffc00fc7947 */ /* 0x000fc0000383ffff */
[----:B------:R-:W-:-:S00]  /*00e0*/  NOP ;  /* 0x0000000000007918 */ /* 0x000fc00000000000 */
        /* <DEDUP_REMOVED lines=9> */
.L_x_19:


//--------------------- .text._Z15moduloVectorGPUPffi --------------------------
	.section	.text._Z15moduloVectorGPUPffi,"ax",@progbits
	.align	128
        .global         _Z15moduloVectorGPUPffi
        .type           _Z15moduloVectorGPUPffi,@function
        .size           _Z15moduloVectorGPUPffi,(.L_x_20 - _Z15moduloVectorGPUPffi)
        .other          _Z15moduloVectorGPUPffi,@"STO_CUDA_ENTRY STV_DEFAULT"
_Z15moduloVectorGPUPffi:
.text._Z15moduloVectorGPUPffi:
        /* <DEDUP_REMOVED lines=11> */
[----:B-1----:R-:W2:Y:S02]  /*00b0*/  LDG.E R0, desc[UR4][R2.64] ;  /* 0x0000000402007981 */ /* 0x002ea4000c1e1900 */
[----:B--2---:R-:W0:Y:S02]  /*00c0*/  F2I.TRUNC.NTZ R0, R0 ;  /* 0x0000000000007305 */ /* 0x004e24000020f100 */
[----:B0-----:R-:W-:-:S04]  /*00d0*/  LOP3.LUT R4, R0, 0x1, RZ, 0xc, !PT ;  /* 0x0000000100047812 */ /* 0x001fc800078e0cff */
[----:B------:R-:W-:-:S05]  /*00e0*/  I2FP.F32.U32 R5, R4 ;  /* 0x0000000400057245 */ /* 0x000fca0000201000 */
[----:B------:R-:W-:Y:S01]  /*00f0*/  STG.E desc[UR4][R2.64], R5 ;  /* 0x0000000502007986 */ /* 0x000fe2000c101904 */
[----:B------:R-:W-:Y:S05]  /*0100*/  EXIT ;  /* 0x000000000000794d */ /* 0x000fea0003800000 */
.L_x_1:
        /* <DEDUP_REMOVED lines=15> */
.L_x_20:


//--------------------- .text._Z15divideVectorGPUPffi --------------------------
	.section	.text._Z15divideVectorGPUPffi,"ax",@progbits
	.align	128
        .global         _Z15divideVectorGPUPffi
        .type           _Z15divideVectorGPUPffi,@function
        .size           _Z15divideVectorGPUPffi,(.L_x_18 - _Z15divideVectorGPUPffi)
        .other          _Z15divideVectorGPUPffi,@"STO_CUDA_ENTRY STV_DEFAULT"
_Z15divideVectorGPUPffi:
.text._Z15divideVectorGPUPffi:
        /* <DEDUP_REMOVED lines=9> */
[----:B------:R-:W1:Y:S07]  /*0090*/  LDCU.64 UR4, c[0x0][0x358] ;  /* 0x00006b00ff0477ac */ /* 0x000e6e0008000a00 */
[----:B------:R-:W2:Y:S01]  /*00a0*/  LDC R7, c[0x0][0x388] ;  /* 0x0000e200ff077b82 */ /* 0x000ea20000000800 */
[----:B0-----:R-:W-:-:S05]  /*00b0*/  IMAD.WIDE R4, R3, 0x4, R4 ;  /* 0x0000000403047825 */ /* 0x001fca00078e0204 */
[----:B-1----:R-:W3:Y:S01]  /*00c0*/  LDG.E R0, desc[UR4][R4.64] ;  /* 0x0000000404007981 */ /* 0x002ee2000c1e1900 */
[----:B------:R-:W-:Y:S01]  /*00d0*/  BSSY.RECONVERGENT B0, `(.L_x_2) ;  /* 0x000000c000007945 */ /* 0x000fe20003800200 */
[----:B--2---:R-:W0:Y:S02]  /*00e0*/  MUFU.RCP R2, R7 ;  /* 0x0000000700027308 */ /* 0x004e240000001000 */
[----:B0-----:R-:W-:-:S04]  /*00f0*/  FFMA R3, R2, -R7, 1 ;  /* 0x3f80000002037423 */ /* 0x001fc80000000807 */
[----:B------:R-:W-:Y:S02]  /*0100*/  FFMA R3, R2, R3, R2 ;  /* 0x0000000302037223 */ /* 0x000fe40000000002 */
[----:B---3--:R-:W0:Y:S02]  /*0110*/  FCHK P0, R0, R7 ;  /* 0x0000000700007302 */ /* 0x008e240000000000 */
[----:B------:R-:W-:-:S04]  /*0120*/  FFMA R2, R0, R3, RZ ;  /* 0x0000000300027223 */ /* 0x000fc800000000ff */
[----:B------:R-:W-:-:S04]  /*0130*/  FFMA R6, R2, -R7, R0 ;  /* 0x8000000702067223 */ /* 0x000fc80000000000 */
[----:B------:R-:W-:Y:S01]  /*0140*/  FFMA R3, R3, R6, R2 ;  /* 0x0000000603037223 */ /* 0x000fe20000000002 */
[----:B0-----:R-:W-:Y:S06]  /*0150*/  @!P0 BRA `(.L_x_3) ;  /* 0x00000000000c8947 */ /* 0x001fec0003800000 */
[----:B------:R-:W-:-:S07]  /*0160*/  MOV R2, 0x180 ;  /* 0x0000018000027802 */ /* 0x000fce0000000f00 */
[----:B------:R-:W-:Y:S05]  /*0170*/  CALL.REL.NOINC `($__internal_0_$__cuda_sm3x_div_rn_noftz_f32_slowpath) ;  /* 0x0000000000107944 */ /* 0x000fea0003c00000 */
[----:B------:R-:W-:-:S07]  /*0180*/  IMAD.MOV.U32 R3, RZ, RZ, R0 ;  /* 0x000000ffff037224 */ /* 0x000fce00078e0000 */
.L_x_3:
[----:B------:R-:W-:Y:S05]  /*0190*/  BSYNC.RECONVERGENT B0 ;  /* 0x0000000000007941 */ /* 0x000fea0003800200 */
.L_x_2:
[----:B------:R-:W-:Y:S01]  /*01a0*/  STG.E desc[UR4][R4.64], R3 ;  /* 0x0000000304007986 */ /* 0x000fe2000c101904 */
[----:B------:R-:W-:Y:S05]  /*01b0*/  EXIT ;  /* 0x000000000000794d */ /* 0x000fea0003800000 */
        .weak           $__internal_0_$__cuda_sm3x_div_rn_noftz_f32_slowpath
        .type           $__internal_0_$__cuda_sm3x_div_rn_noftz_f32_slowpath,@function
        .size           $__internal_0_$__cuda_sm3x_div_rn_noftz_f32_slowpath,(.L_x_18 - $__internal_0_$__cuda_sm3x_div_rn_noftz_f32_slowpath)
$__internal_0_$__cuda_sm3x_div_rn_noftz_f32_slowpath:
[----:B------:R-:W0:Y:S01]  /*01c0*/  LDC R3, c[0x0][0x388] ;  /* 0x0000e200ff037b82 */ /* 0x000e220000000800 */
[--C-:B------:R-:W-:Y:S01]  /*01d0*/  SHF.R.U32.HI R6, RZ, 0x17, R0.reuse ;  /* 0x00000017ff067819 */ /* 0x100fe20000011600 */
[----:B------:R-:W1:Y:S01]  /*01e0*/  LDCU UR6, c[0x0][0x388] ;  /* 0x00007100ff0677ac */ /* 0x000e620008000800 */
[----:B------:R-:W-:Y:S01]  /*01f0*/  BSSY.RECONVERGENT B1, `(.L_x_4) ;  /* 0x0000064000017945 */ /* 0x000fe20003800200 */
[----:B------:R-:W-:Y:S01]  /*0200*/  IMAD.MOV.U32 R8, RZ, RZ, R0 ;  /* 0x000000ffff087224 */ /* 0x000fe200078e0000 */
[----:B------:R-:W-:-:S05]  /*0210*/  LOP3.LUT R6, R6, 0xff, RZ, 0xc0, !PT ;  /* 0x000000ff06067812 */ /* 0x000fca00078ec0ff */
[----:B------:R-:W-:Y:S02]  /*0220*/  VIADD R11, R6, 0xffffffff ;  /* 0xffffffff060b7836 */ /* 0x000fe40000000000 */
[----:B-1----:R-:W-:Y:S01]  /*0230*/  IMAD.U32 R9, RZ, RZ, UR6 ;  /* 0x00000006ff097e24 */ /* 0x002fe2000f8e00ff */
[----:B0-----:R-:W-:-:S04]  /*0240*/  SHF.R.U32.HI R7, RZ, 0x17, R3 ;  /* 0x00000017ff077819 */ /* 0x001fc80000011603 */
[----:B------:R-:W-:-:S05]  /*0250*/  LOP3.LUT R7, R7, 0xff, RZ, 0xc0, !PT ;  /* 0x000000ff07077812 */ /* 0x000fca00078ec0ff */
[----:B------:R-:W-:-:S05]  /*0260*/  VIADD R12, R7, 0xffffffff ;  /* 0xffffffff070c7836 */ /* 0x000fca0000000000 */
[----:B------:R-:W-:-:S04]  /*0270*/  ISETP.GT.U32.AND P0, PT, R12, 0xfd, PT ;  /* 0x000000fd0c00780c */ /* 0x000fc80003f04070 */
[----:B------:R-:W-:-:S13]  /*0280*/  ISETP.GT.U32.OR P0, PT, R11, 0xfd, P0 ;  /* 0x000000fd0b00780c */ /* 0x000fda0000704470 */
[----:B------:R-:W-:Y:S01]  /*0290*/  @!P0 IMAD.MOV.U32 R10, RZ, RZ, RZ ;  /* 0x000000ffff0a8224 */ /* 0x000fe200078e00ff */
[----:B------:R-:W-:Y:S06]  /*02a0*/  @!P0 BRA `(.L_x_5) ;  /* 0x00000000005c8947 */ /* 0x000fec0003800000 */
[----:B------:R-:W-:Y:S02]  /*02b0*/  FSETP.GTU.FTZ.AND P1, PT, |R3|, +INF , PT ;  /* 0x7f8000000300780b */ /* 0x000fe40003f3c200 */
[----:B------:R-:W-:-:S04]  /*02c0*/  FSETP.GTU.FTZ.AND P0, PT, |R0|, +INF , PT ;  /* 0x7f8000000000780b */ /* 0x000fc80003f1c200 */
[----:B------:R-:W-:-:S13]  /*02d0*/  PLOP3.LUT P0, PT, P0, P1, PT, 0xf8, 0x8f ;  /* 0x00000000008f781c */ /* 0x000fda0000703f70 */
[----:B------:R-:W-:Y:S05]  /*02e0*/  @P0 BRA `(.L_x_6) ;  /* 0x00000004004c0947 */ /* 0x000fea0003800000 */
[----:B------:R-:W-:-:S13]  /*02f0*/  LOP3.LUT P0, RZ, R9, 0x7fffffff, R8, 0xc8, !PT ;  /* 0x7fffffff09ff7812 */ /* 0x000fda000780c808 */
[----:B------:R-:W-:Y:S05]  /*0300*/  @!P0 BRA `(.L_x_7) ;  /* 0x00000004003c8947 */ /* 0x000fea0003800000 */
[C---:B------:R-:W-:Y:S02]  /*0310*/  FSETP.NEU.FTZ.AND P2, PT, |R0|.reuse, +INF , PT ;  /* 0x7f8000000000780b */ /* 0x040fe40003f5d200 */
[----:B------:R-:W-:Y:S02]  /*0320*/  FSETP.NEU.FTZ.AND P1, PT, |R3|, +INF , PT ;  /* 0x7f8000000300780b */ /* 0x000fe40003f3d200 */
[----:B------:R-:W-:-:S11]  /*0330*/  FSETP.NEU.FTZ.AND P0, PT, |R0|, +INF , PT ;  /* 0x7f8000000000780b */ /* 0x000fd60003f1d200 */
[----:B------:R-:W-:Y:S05]  /*0340*/  @!P1 BRA !P2, `(.L_x_7) ;  /* 0x00000004002c9947 */ /* 0x000fea0005000000 */
[----:B------:R-:W-:-:S04]  /*0350*/  LOP3.LUT P2, RZ, R8, 0x7fffffff, RZ, 0xc0, !PT ;  /* 0x7fffffff08ff7812 */ /* 0x000fc8000784c0ff */
[----:B------:R-:W-:-:S13]  /*0360*/  PLOP3.LUT P1, PT, P1, P2, PT, 0x2f, 0xf2 ;  /* 0x0000000000f2781c */ /* 0x000fda0000f24577 */
[----:B------:R-:W-:Y:S05]  /*0370*/  @P1 BRA `(.L_x_8) ;  /* 0x0000000400181947 */ /* 0x000fea0003800000 */
[----:B------:R-:W-:-:S04]  /*0380*/  LOP3.LUT P1, RZ, R9, 0x7fffffff, RZ, 0xc0, !PT ;  /* 0x7fffffff09ff7812 */ /* 0x000fc8000782c0ff */
[----:B------:R-:W-:-:S13]  /*0390*/  PLOP3.LUT P0, PT, P0, P1, PT, 0x2f, 0xf2 ;  /* 0x0000000000f2781c */ /* 0x000fda0000702577 */
[----:B------:R-:W-:Y:S05]  /*03a0*/  @P0 BRA `(.L_x_9) ;  /* 0x0000000400000947 */ /* 0x000fea0003800000 */
[----:B------:R-:W-:Y:S02]  /*03b0*/  ISETP.GE.AND P0, PT, R11, RZ, PT ;  /* 0x000000ff0b00720c */ /* 0x000fe40003f06270 */
[----:B------:R-:W-:-:S11]  /*03c0*/  ISETP.GE.AND P1, PT, R12, RZ, PT ;  /* 0x000000ff0c00720c */ /* 0x000fd60003f26270 */
[----:B------:R-:W-:Y:S02]  /*03d0*/  @P0 IMAD.MOV.U32 R10, RZ, RZ, RZ ;  /* 0x000000ffff0a0224 */ /* 0x000fe400078e00ff */
[----:B------:R-:W-:Y:S01]  /*03e0*/  @!P0 FFMA R8, R0, 1.84467440737095516160e+19, RZ ;  /* 0x5f80000000088823 */ /* 0x000fe200000000ff */
[----:B------:R-:W-:Y:S02]  /*03f0*/  @!P0 IMAD.MOV.U32 R10, RZ, RZ, -0x40 ;  /* 0xffffffc0ff0a8424 */ /* 0x000fe400078e00ff */
[----:B------:R-:W-:Y:S02]  /*0400*/  @!P1 FFMA R9, R3, 1.84467440737095516160e+19, RZ ;  /* 0x5f80000003099823 */ /* 0x000fe400000000ff */
[----:B------:R-:W-:-:S07]  /*0410*/  @!P1 VIADD R10, R10, 0x40 ;  /* 0x000000400a0a9836 */ /* 0x000fce0000000000 */
.L_x_5:
[----:B------:R-:W-:Y:S01]  /*0420*/  LEA R0, R7, 0xc0800000, 0x17 ;  /* 0xc080000007007811 */ /* 0x000fe200078eb8ff */
[----:B------:R-:W-:Y:S01]  /*0430*/  VIADD R6, R6, 0xffffff81 ;  /* 0xffffff8106067836 */ /* 0x000fe20000000000 */
[----:B------:R-:W-:Y:S03]  /*0440*/  BSSY.RECONVERGENT B2, `(.L_x_10) ;  /* 0x0000035000027945 */ /* 0x000fe60003800200 */
[----:B------:R-:W-:Y:S01]  /*0450*/  IMAD.IADD R9, R9, 0x1, -R0 ;  /* 0x0000000109097824 */ /* 0x000fe200078e0a00 */
[C---:B------:R-:W-:Y:S01]  /*0460*/  IADD3 R7, PT, PT, R6.reuse, 0x7f, -R7 ;  /* 0x0000007f06077810 */ /* 0x040fe20007ffe807 */
[----:B------:R-:W-:Y:S02]  /*0470*/  IMAD R0, R6, -0x800000, R8 ;  /* 0xff80000006007824 */ /* 0x000fe400078e0208 */
[----:B------:R-:W0:Y:S01]  /*0480*/  MUFU.RCP R3, R9 ;  /* 0x0000000900037308 */ /* 0x000e220000001000 */
[----:B------:R-:W-:Y:S01]  /*0490*/  FADD.FTZ R11, -R9, -RZ ;  /* 0x800000ff090b7221 */ /* 0x000fe20000010100 */
[----:B------:R-:W-:-:S03]  /*04a0*/  IMAD.IADD R7, R7, 0x1, R10 ;  /* 0x0000000107077824 */ /* 0x000fc600078e020a */
[----:B0-----:R-:W-:-:S04]  /*04b0*/  FFMA R12, R3, R11, 1 ;  /* 0x3f800000030c7423 */ /* 0x001fc8000000000b */
[----:B------:R-:W-:-:S04]  /*04c0*/  FFMA R12, R3, R12, R3 ;  /* 0x0000000c030c7223 */ /* 0x000fc80000000003 */
[----:B------:R-:W-:-:S04]  /*04d0*/  FFMA R3, R0, R12, RZ ;  /* 0x0000000c00037223 */ /* 0x000fc800000000ff */
[----:B------:R-:W-:-:S04]  /*04e0*/  FFMA R8, R11, R3, R0 ;  /* 0x000000030b087223 */ /* 0x000fc80000000000 */
[----:B------:R-:W-:-:S04]  /*04f0*/  FFMA R13, R12, R8, R3 ;  /* 0x000000080c0d7223 */ /* 0x000fc80000000003 */
[----:B------:R-:W-:-:S04]  /*0500*/  FFMA R8, R11, R13, R0 ;  /* 0x0000000d0b087223 */ /* 0x000fc80000000000 */
[----:B------:R-:W-:-:S05]  /*0510*/  FFMA R0, R12, R8, R13 ;  /* 0x000000080c007223 */ /* 0x000fca000000000d */
[----:B------:R-:W-:-:S04]  /*0520*/  SHF.R.U32.HI R3, RZ, 0x17, R0 ;  /* 0x00000017ff037819 */ /* 0x000fc80000011600 */
[----:B------:R-:W-:-:S05]  /*0530*/  LOP3.LUT R3, R3, 0xff, RZ, 0xc0, !PT ;  /* 0x000000ff03037812 */ /* 0x000fca00078ec0ff */
[----:B------:R-:W-:-:S04]  /*0540*/  IMAD.IADD R9, R3, 0x1, R7 ;  /* 0x0000000103097824 */ /* 0x000fc800078e0207 */
[----:B------:R-:W-:-:S05]  /*0550*/  VIADD R3, R9, 0xffffffff ;  /* 0xffffffff09037836 */ /* 0x000fca0000000000 */
[----:B------:R-:W-:-:S13]  /*0560*/  ISETP.GE.U32.AND P0, PT, R3, 0xfe, PT ;  /* 0x000000fe0300780c */ /* 0x000fda0003f06070 */
[----:B------:R-:W-:Y:S05]  /*0570*/  @!P0 BRA `(.L_x_11) ;  /* 0x0000000000808947 */ /* 0x000fea0003800000 */
[----:B------:R-:W-:-:S13]  /*0580*/  ISETP.GT.AND P0, PT, R9, 0xfe, PT ;  /* 0x000000fe0900780c */ /* 0x000fda0003f04270 */
[----:B------:R-:W-:Y:S05]  /*0590*/  @P0 BRA `(.L_x_12) ;  /* 0x00000000006c0947 */ /* 0x000fea0003800000 */
[----:B------:R-:W-:-:S13]  /*05a0*/  ISETP.GE.AND P0, PT, R9, 0x1, PT ;  /* 0x000000010900780c */ /* 0x000fda0003f06270 */
[----:B------:R-:W-:Y:S05]  /*05b0*/  @P0 BRA `(.L_x_13) ;  /* 0x0000000000740947 */ /* 0x000fea0003800000 */
[----:B------:R-:W-:Y:S02]  /*05c0*/  ISETP.GE.AND P0, PT, R9, -0x18, PT ;  /* 0xffffffe80900780c */ /* 0x000fe40003f06270 */
[----:B------:R-:W-:-:S11]  /*05d0*/  LOP3.LUT R0, R0, 0x80000000, RZ, 0xc0, !PT ;  /* 0x8000000000007812 */ /* 0x000fd600078ec0ff */
[----:B------:R-:W-:Y:S05]  /*05e0*/  @!P0 BRA `(.L_x_13) ;  /* 0x0000000000688947 */ /* 0x000fea0003800000 */
[CCC-:B------:R-:W-:Y:S01]  /*05f0*/  FFMA.RZ R3, R12.reuse, R8.reuse, R13.reuse ;  /* 0x000000080c037223 */ /* 0x1c0fe2000000c00d */
[CCC-:B------:R-:W-:Y:S01]  /*0600*/  FFMA.RM R6, R12.reuse, R8.reuse, R13.reuse ;  /* 0x000000080c067223 */ /* 0x1c0fe2000000400d */
[C---:B------:R-:W-:Y:S02]  /*0610*/  ISETP.NE.AND P2, PT, R9.reuse, RZ, PT ;  /* 0x000000ff0900720c */ /* 0x040fe40003f45270 */
[----:B------:R-:W-:Y:S02]  /*0620*/  ISETP.NE.AND P1, PT, R9, RZ, PT ;  /* 0x000000ff0900720c */ /* 0x000fe40003f25270 */
[----:B------:R-:W-:Y:S01]  /*0630*/  LOP3.LUT R7, R3, 0x7fffff, RZ, 0xc0, !PT ;  /* 0x007fffff03077812 */ /* 0x000fe200078ec0ff */
[----:B------:R-:W-:Y:S01]  /*0640*/  FFMA.RP R3, R12, R8, R13 ;  /* 0x000000080c037223 */ /* 0x000fe2000000800d */
[----:B------:R-:W-:Y:S02]  /*0650*/  VIADD R8, R9, 0x20 ;  /* 0x0000002009087836 */ /* 0x000fe40000000000 */
[----:B------:R-:W-:Y:S01]  /*0660*/  LOP3.LUT R7, R7, 0x800000, RZ, 0xfc, !PT ;  /* 0x0080000007077812 */ /* 0x000fe200078efcff */
[----:B------:R-:W-:Y:S01]  /*0670*/  IMAD.MOV R9, RZ, RZ, -R9 ;  /* 0x000000ffff097224 */ /* 0x000fe200078e0a09 */
[----:B------:R-:W-:-:S02]  /*0680*/  FSETP.NEU.FTZ.AND P0, PT, R3, R6, PT ;  /* 0x000000060300720b */ /* 0x000fc40003f1d000 */
[----:B------:R-:W-:Y:S02]  /*0690*/  SHF.L.U32 R8, R7, R8, RZ ;  /* 0x0000000807087219 */ /* 0x000fe400000006ff */
[----:B------:R-:W-:Y:S02]  /*06a0*/  SEL R6, R9, RZ, P2 ;  /* 0x000000ff09067207 */ /* 0x000fe40001000000 */
[----:B------:R-:W-:Y:S02]  /*06b0*/  ISETP.NE.AND P1, PT, R8, RZ, P1 ;  /* 0x000000ff0800720c */ /* 0x000fe40000f25270 */
[----:B------:R-:W-:Y:S02]  /*06c0*/  SHF.R.U32.HI R6, RZ, R6, R7 ;  /* 0x00000006ff067219 */ /* 0x000fe40000011607 */
[----:B------:R-:W-:Y:S02]  /*06d0*/  PLOP3.LUT P0, PT, P0, P1, PT, 0xf8, 0x8f ;  /* 0x00000000008f781c */ /* 0x000fe40000703f70 */
[----:B------:R-:W-:-:S02]  /*06e0*/  SHF.R.U32.HI R8, RZ, 0x1, R6 ;  /* 0x00000001ff087819 */ /* 0x000fc40000011606 */
[----:B------:R-:W-:-:S04]  /*06f0*/  SEL R3, RZ, 0x1, !P0 ;  /* 0x00000001ff037807 */ /* 0x000fc80004000000 */
[----:B------:R-:W-:-:S04]  /*0700*/  LOP3.LUT R3, R3, 0x1, R8, 0xf8, !PT ;  /* 0x0000000103037812 */ /* 0x000fc800078ef808 */
[----:B------:R-:W-:-:S05]  /*0710*/  LOP3.LUT R3, R3, R6, RZ, 0xc0, !PT ;  /* 0x0000000603037212 */ /* 0x000fca00078ec0ff */
[----:B------:R-:W-:-:S05]  /*0720*/  IMAD.IADD R3, R8, 0x1, R3 ;  /* 0x0000000108037824 */ /* 0x000fca00078e0203 */
[----:B------:R-:W-:Y:S01]  /*0730*/  LOP3.LUT R0, R3, R0, RZ, 0xfc, !PT ;  /* 0x0000000003007212 */ /* 0x000fe200078efcff */
[----:B------:R-:W-:Y:S06]  /*0740*/  BRA `(.L_x_13) ;  /* 0x0000000000107947 */ /* 0x000fec0003800000 */
.L_x_12:
[----:B------:R-:W-:-:S04]  /*0750*/  LOP3.LUT R0, R0, 0x80000000, RZ, 0xc0, !PT ;  /* 0x8000000000007812 */ /* 0x000fc800078ec0ff */
[----:B------:R-:W-:Y:S01]  /*0760*/  LOP3.LUT R0, R0, 0x7f800000, RZ, 0xfc, !PT ;  /* 0x7f80000000007812 */ /* 0x000fe200078efcff */
[----:B------:R-:W-:Y:S06]  /*0770*/  BRA `(.L_x_13) ;  /* 0x0000000000047947 */ /* 0x000fec0003800000 */
.L_x_11:
[----:B------:R-:W-:-:S07]  /*0780*/  IMAD R0, R7, 0x800000, R0 ;  /* 0x0080000007007824 */ /* 0x000fce00078e0200 */
.L_x_13:
[----:B------:R-:W-:Y:S05]  /*0790*/  BSYNC.RECONVERGENT B2 ;  /* 0x0000000000027941 */ /* 0x000fea0003800200 */
.L_x_10:
[----:B------:R-:W-:Y:S05]  /*07a0*/  BRA `(.L_x_14) ;  /* 0x0000000000207947 */ /* 0x000fea0003800000 */
.L_x_9:
[----:B------:R-:W-:-:S04]  /*07b0*/  LOP3.LUT R0, R9, 0x80000000, R8, 0x48, !PT ;  /* 0x8000000009007812 */ /* 0x000fc800078e4808 */
[----:B------:R-:W-:Y:S01]  /*07c0*/  LOP3.LUT R0, R0, 0x7f800000, RZ, 0xfc, !PT ;  /* 0x7f80000000007812 */ /* 0x000fe200078efcff */
[----:B------:R-:W-:Y:S06]  /*07d0*/  BRA `(.L_x_14) ;  /* 0x0000000000147947 */ /* 0x000fec0003800000 */
.L_x_8:
[----:B------:R-:W-:Y:S01]  /*07e0*/  LOP3.LUT R0, R9, 0x80000000, R8, 0x48, !PT ;  /* 0x8000000009007812 */ /* 0x000fe200078e4808 */
[----:B------:R-:W-:Y:S06]  /*07f0*/  BRA `(.L_x_14) ;  /* 0x00000000000c7947 */ /* 0x000fec0003800000 */
.L_x_7:
[----:B------:R-:W0:Y:S01]  /*0800*/  MUFU.RSQ R0, -QNAN ;  /* 0xffc0000000007908 */ /* 0x000e220000001400 */
[----:B------:R-:W-:Y:S05]  /*0810*/  BRA `(.L_x_14) ;  /* 0x0000000000047947 */ /* 0x000fea0003800000 */
.L_x_6:
[----:B------:R-:W-:-:S07]  /*0820*/  FADD.FTZ R0, R0, R3 ;  /* 0x0000000300007221 */ /* 0x000fce0000010000 */
.L_x_14:
[----:B------:R-:W-:Y:S05]  /*0830*/  BSYNC.RECONVERGENT B1 ;  /* 0x0000000000017941 */ /* 0x000fea0003800200 */
.L_x_4:
[----:B------:R-:W-:-:S04]  /*0840*/  IMAD.MOV.U32 R3, RZ, RZ, 0x0 ;  /* 0x00000000ff037424 */ /* 0x000fc800078e00ff */
[----:B0-----:R-:W-:Y:S05]  /*0850*/  RET.REL.NODEC R2 `(_Z15divideVectorGPUPffi) ;  /* 0xfffffff402e87950 */ /* 0x001fea0003c3ffff */
.L_x_15:
        /* <DEDUP_REMOVED lines=10> */
.L_x_18:


//--------------------- .text._Z12addVectorGPUPffi --------------------------
	.section	.text._Z12addVectorGPUPffi,"ax",@progbits
	.align	128
        .global         _Z12addVectorGPUPffi
        .type           _Z12addVectorGPUPffi,@function
        .size           _Z12addVectorGPUPffi,(.L_x_22 - _Z12addVectorGPUPffi)
        .other          _Z12addVectorGPUPffi,@"STO_CUDA_ENTRY STV_DEFAULT"
_Z12addVectorGPUPffi:
.text._Z12addVectorGPUPffi:
        /* <DEDUP_REMOVED lines=10> */
[----:B------:R-:W2:Y:S01]  /*00a0*/  LDCU UR6, c[0x0][0x388] ;  /* 0x00007100ff0677ac */ /* 0x000ea20008000800 */
[----:B0-----:R-:W-:-:S05]  /*00b0*/  IMAD.WIDE R2, R5, 0x4, R2 ;  /* 0x0000000405027825 */ /* 0x001fca00078e0202 */
[----:B-1----:R-:W2:Y:S02]  /*00c0*/  LDG.E R0, desc[UR4][R2.64] ;  /* 0x0000000402007981 */ /* 0x002ea4000c1e1900 */
[----:B--2---:R-:W-:-:S05]  /*00d0*/  FADD R5, R0, UR6 ;  /* 0x0000000600057e21 */ /* 0x004fca0008000000 */
[----:B------:R-:W-:Y:S01]  /*00e0*/  STG.E desc[UR4][R2.64], R5 ;  /* 0x0000000502007986 */ /* 0x000fe2000c101904 */
[----:B------:R-:W-:Y:S05]  /*00f0*/  EXIT ;  /* 0x000000000000794d */ /* 0x000fea0003800000 */
.L_x_16:
        /* <DEDUP_REMOVED lines=16> */
.L_x_22:


//--------------------- .text._Z14scaleVectorGPUPffi --------------------------
	.section	.text._Z14scaleVectorGPUPffi,"ax",@progbits
	.align	128
        .global         _Z14scaleVectorGPUPffi
        .type           _Z14scaleVectorGPUPffi,@function
        .size           _Z14scaleVectorGPUPffi,(.L_x_23 - _Z14scaleVectorGPUPffi)
        .other          _Z14scaleVectorGPUPffi,@"STO_CUDA_ENTRY STV_DEFAULT"
_Z14scaleVectorGPUPffi:
.text._Z14scaleVectorGPUPffi:
        /* <DEDUP_REMOVED lines=13> */
[----:B--2---:R-:W-:-:S05]  /*00d0*/  FMUL R5, R0, UR6 ;  /* 0x0000000600057c20 */ /* 0x004fca0008400000 */
[----:B------:R-:W-:Y:S01]  /*00e0*/  STG.E desc[UR4][R2.64], R5 ;  /* 0x0000000502007986 */ /* 0x000fe2000c101904 */
[----:B------:R-:W-:Y:S05]  /*00f0*/  EXIT ;  /* 0x000000000000794d */ /* 0x000fea0003800000 */
.L_x_17:
        /* <DEDUP_REMOVED lines=16> */
.L_x_23:


//--------------------- .nv.shared.reserved.0     --------------------------
	.section	.nv.shared.reserved.0,"aw",@nobits
	.weak		__nv_reservedSMEM_offset_0_alias
	.size		__nv_reservedSMEM_offset_0_alias, 0, 64
	.other		__nv_reservedSMEM_offset_0_alias,@"STO_CUDA_RESERVED_SHARED STV_DEFAULT"
__nv_reservedSMEM_offset_0_alias:
	.zero		0
	.zero		64


//--------------------- .nv.constant0._Z15isEvenVectorGPUPffi --------------------------
	.section	.nv.constant0._Z15isEvenVectorGPUPffi,"a",@progbits
	.sectionflags	@""
	.align	4
.nv.constant0._Z15isEvenVectorGPUPffi:
	.zero		912


//--------------------- .nv.constant0._Z15moduloVectorGPUPffi --------------------------
	.section	.nv.constant0._Z15moduloVectorGPUPffi,"a",@progbits
	.sectionflags	@""
	.align	4
.nv.constant0._Z15moduloVectorGPUPffi:
	.zero		912


//--------------------- .nv.constant0._Z15divideVectorGPUPffi --------------------------
	.section	.nv.constant0._Z15divideVectorGPUPffi,"a",@progbits
	.sectionflags	@""
	.align	4
.nv.constant0._Z15divideVectorGPUPffi:
	.zero		912


//--------------------- .nv.constant0._Z12addVectorGPUPffi --------------------------
	.section	.nv.constant0._Z12addVectorGPUPffi,"a",@progbits
	.sectionflags	@""
	.align	4
.nv.constant0._Z12addVectorGPUPffi:
	.zero		912


//--------------------- .nv.constant0._Z14scaleVectorGPUPffi --------------------------
	.section	.nv.constant0._Z14scaleVectorGPUPffi,"a",@progbits
	.sectionflags	@""
	.align	4
.nv.constant0._Z14scaleVectorGPUPffi:
	.zero		912


//--------------------- SYMBOLS --------------------------

	.type		.nv.reservedSmem.offset0,@object
	.size		.nv.reservedSmem.offset0,0x4
